	.headerflags	@"EF_CUDA_TEXMODE_UNIFIED EF_CUDA_64BIT_ADDRESS EF_CUDA_ACCELERATORS EF_CUDA_SM90 EF_CUDA_VIRTUAL_SM(EF_CUDA_SM90)"
	.elftype	@"ET_EXEC"


//--------------------- .nv.info                  --------------------------
	.section	.nv.info,"",@"SHT_CUDA_INFO"
	.align	4


	//----- nvinfo : EIATTR_REGCOUNT
	.align		4
        /*0000*/ 	.byte	0x04, 0x2f
        /*0002*/ 	.short	(.L_2 - .L_1)
	.align		4
.L_1:
        /*0004*/ 	.word	index@(triton_per_fused_native_group_norm_relu_5)
        /*0008*/ 	.word	0x00000018


	//----- nvinfo : EIATTR_MIN_STACK_SIZE
	.align		4
.L_2:
        /*000c*/ 	.byte	0x04, 0x12
        /*000e*/ 	.short	(.L_4 - .L_3)
	.align		4
.L_3:
        /*0010*/ 	.word	index@(triton_per_fused_native_group_norm_relu_5)
        /*0014*/ 	.word	0x00000000


	//----- nvinfo : EIATTR_FRAME_SIZE
	.align		4
.L_4:
        /*0018*/ 	.byte	0x04, 0x11
        /*001a*/ 	.short	(.L_6 - .L_5)
	.align		4
.L_5:
        /*001c*/ 	.word	index@(triton_per_fused_native_group_norm_relu_5)
        /*0020*/ 	.word	0x00000000


	//----- nvinfo : EIATTR_MIN_STACK_SIZE
	.align		4
.L_6:
        /*0024*/ 	.byte	0x04, 0x12
        /*0026*/ 	.short	(.L_8 - .L_7)
	.align		4
.L_7:
        /*0028*/ 	.word	index@(triton_per_fused_native_group_norm_relu_5)
        /*002c*/ 	.word	0x00000000
.L_8:


//--------------------- .nv.info.triton_per_fused_native_group_norm_relu_5 --------------------------
	.section	.nv.info.triton_per_fused_native_group_norm_relu_5,"",@"SHT_CUDA_INFO"
	.sectionflags	@""
	.align	4


	//----- nvinfo : EIATTR_CUDA_API_VERSION
	.align		4
        /*0000*/ 	.byte	0x04, 0x37
        /*0002*/ 	.short	(.L_10 - .L_9)
.L_9:
        /*0004*/ 	.word	0x0000007c


	//----- nvinfo : EIATTR_KPARAM_INFO
	.align		4
.L_10:
        /*0008*/ 	.byte	0x04, 0x17
        /*000a*/ 	.short	(.L_12 - .L_11)
.L_11:
        /*000c*/ 	.word	0x00000000
        /*0010*/ 	.short	0x0007
        /*0012*/ 	.short	0x0034
        /*0014*/ 	.byte	0x00, 0xf0, 0x11, 0x00


	//----- nvinfo : EIATTR_KPARAM_INFO
	.align		4
.L_12:
        /*0018*/ 	.byte	0x04, 0x17
        /*001a*/ 	.short	(.L_14 - .L_13)
.L_13:
        /*001c*/ 	.word	0x00000000
        /*0020*/ 	.short	0x0006
        /*0022*/ 	.short	0x0030
        /*0024*/ 	.byte	0x00, 0xf0, 0x11, 0x00


	//----- nvinfo : EIATTR_KPARAM_INFO
	.align		4
.L_14:
        /*0028*/ 	.byte	0x04, 0x17
        /*002a*/ 	.short	(.L_16 - .L_15)
.L_15:
        /*002c*/ 	.word	0x00000000
        /*0030*/ 	.short	0x0005
        /*0032*/ 	.short	0x0028
        /*0034*/ 	.byte	0x00, 0xf4, 0x21, 0x00


	//----- nvinfo : EIATTR_KPARAM_INFO
	.align		4
.L_16:
        /*0038*/ 	.byte	0x04, 0x17
        /*003a*/ 	.short	(.L_18 - .L_17)
.L_17:
        /*003c*/ 	.word	0x00000000
        /*0040*/ 	.short	0x0004
        /*0042*/ 	.short	0x0020
        /*0044*/ 	.byte	0x00, 0xf4, 0x21, 0x00


	//----- nvinfo : EIATTR_KPARAM_INFO
	.align		4
.L_18:
        /*0048*/ 	.byte	0x04, 0x17
        /*004a*/ 	.short	(.L_20 - .L_19)
.L_19:
        /*004c*/ 	.word	0x00000000
        /*0050*/ 	.short	0x0003
        /*0052*/ 	.short	0x0018
        /*0054*/ 	.byte	0x00, 0xf4, 0x21, 0x00


	//----- nvinfo : EIATTR_KPARAM_INFO
	.align		4
.L_20:
        /*0058*/ 	.byte	0x04, 0x17
        /*005a*/ 	.short	(.L_22 - .L_21)
.L_21:
        /*005c*/ 	.word	0x00000000
        /*0060*/ 	.short	0x0002
        /*0062*/ 	.short	0x0010
        /*0064*/ 	.byte	0x00, 0xf4, 0x21, 0x00


	//----- nvinfo : EIATTR_KPARAM_INFO
	.align		4
.L_22:
        /*0068*/ 	.byte	0x04, 0x17
        /*006a*/ 	.short	(.L_24 - .L_23)
.L_23:
        /*006c*/ 	.word	0x00000000
        /*0070*/ 	.short	0x0001
        /*0072*/ 	.short	0x0008
        /*0074*/ 	.byte	0x00, 0xf4, 0x21, 0x00


	//----- nvinfo : EIATTR_KPARAM_INFO
	.align		4
.L_24:
        /*0078*/ 	.byte	0x04, 0x17
        /*007a*/ 	.short	(.L_26 - .L_25)
.L_25:
        /*007c*/ 	.word	0x00000000
        /*0080*/ 	.short	0x0000
        /*0082*/ 	.short	0x0000
        /*0084*/ 	.byte	0x00, 0xf4, 0x21, 0x00


	//----- nvinfo : EIATTR_SPARSE_MMA_MASK
	.align		4
.L_26:
        /*0088*/ 	.byte	0x03, 0x50
        /*008a*/ 	.short	0x0000


	//----- nvinfo : EIATTR_MAXREG_COUNT
	.align		4
        /*008c*/ 	.byte	0x03, 0x1b
        /*008e*/ 	.short	0x00ff


	//----- nvinfo : EIATTR_COOP_GROUP_MASK_REGIDS
	.align		4
        /*0090*/ 	.byte	0x04, 0x29
        /*0092*/ 	.short	(.L_28 - .L_27)


	//   ....[0]....
.L_27:
        /*0094*/ 	.word	0xffffffff


	//   ....[1]....
        /*0098*/ 	.word	0xffffffff


	//   ....[2]....
        /*009c*/ 	.word	0xffffffff


	//   ....[3]....
        /*00a0*/ 	.word	0xffffffff


	//   ....[4]....
        /*00a4*/ 	.word	0xffffffff


	//   ....[5]....
        /*00a8*/ 	.word	0xffffffff


	//   ....[6]....
        /*00ac*/ 	.word	0xffffffff


	//   ....[7]....
        /*00b0*/ 	.word	0xffffffff


	//   ....[8]....
        /*00b4*/ 	.word	0xffffffff


	//   ....[9]....
        /*00b8*/ 	.word	0xffffffff


	//   ....[10]....
        /*00bc*/ 	.word	0xffffffff


	//   ....[11]....
        /*00c0*/ 	.word	0xffffffff


	//   ....[12]....
        /*00c4*/ 	.word	0xffffffff


	//   ....[13]....
        /*00c8*/ 	.word	0xffffffff


	//   ....[14]....
        /*00cc*/ 	.word	0xffffffff


	//   ....[15]....
        /*00d0*/ 	.word	0xffffffff


	//----- nvinfo : EIATTR_COOP_GROUP_INSTR_OFFSETS
	.align		4
.L_28:
        /*00d4*/ 	.byte	0x04, 0x28
        /*00d6*/ 	.short	(.L_30 - .L_29)


	//   ....[0]....
.L_29:
        /*00d8*/ 	.word	0x00000190


	//   ....[1]....
        /*00dc*/ 	.word	0x000001c0


	//   ....[2]....
        /*00e0*/ 	.word	0x000001f0


	//   ....[3]....
        /*00e4*/ 	.word	0x00000210


	//   ....[4]....
        /*00e8*/ 	.word	0x00000240


	//   ....[5]....
        /*00ec*/ 	.word	0x000002b0


	//   ....[6]....
        /*00f0*/ 	.word	0x000002d0


	//   ....[7]....
        /*00f4*/ 	.word	0x00000300


	//   ....[8]....
        /*00f8*/ 	.word	0x00000400


	//   ....[9]....
        /*00fc*/ 	.word	0x00000420


	//   ....[10]....
        /*0100*/ 	.word	0x00000440


	//   ....[11]....
        /*0104*/ 	.word	0x00000460


	//   ....[12]....
        /*0108*/ 	.word	0x00000480


	//   ....[13]....
        /*010c*/ 	.word	0x000004f0


	//   ....[14]....
        /*0110*/ 	.word	0x00000510


	//   ....[15]....
        /*0114*/ 	.word	0x00000530


	//----- nvinfo : EIATTR_EXIT_INSTR_OFFSETS
	.align		4
.L_30:
        /*0118*/ 	.byte	0x04, 0x1c
        /*011a*/ 	.short	(.L_32 - .L_31)


	//   ....[0]....
.L_31:
        /*011c*/ 	.word	0x00000740


	//   ....[1]....
        /*0120*/ 	.word	0x00000760


	//----- nvinfo : EIATTR_REQNTID
	.align		4
.L_32:
        /*0124*/ 	.byte	0x04, 0x10
        /*0126*/ 	.short	(.L_34 - .L_33)
.L_33:
        /*0128*/ 	.word	0x00000100
        /*012c*/ 	.word	0x00000001
        /*0130*/ 	.word	0x00000001


	//----- nvinfo : EIATTR_CBANK_PARAM_SIZE
	.align		4
.L_34:
        /*0134*/ 	.byte	0x03, 0x19
        /*0136*/ 	.short	0x0038


	//----- nvinfo : EIATTR_PARAM_CBANK
	.align		4
        /*0138*/ 	.byte	0x04, 0x0a
        /*013a*/ 	.short	(.L_36 - .L_35)
	.align		4
.L_35:
        /*013c*/ 	.word	index@(.nv.constant0.triton_per_fused_native_group_norm_relu_5)
        /*0140*/ 	.short	0x0210
        /*0142*/ 	.short	0x0038


	//----- nvinfo : EIATTR_SW_WAR
	.align		4
.L_36:
        /*0144*/ 	.byte	0x04, 0x36
        /*0146*/ 	.short	(.L_38 - .L_37)
.L_37:
        /*0148*/ 	.word	0x00000008
.L_38:


//--------------------- .nv.callgraph             --------------------------
	.section	.nv.callgraph,"",@"SHT_CUDA_CALLGRAPH"
	.align	4
	.sectionentsize	8
	.align		4
        /*0000*/ 	.word	0x00000000
	.align		4
        /*0004*/ 	.word	0xffffffff
	.align		4
        /*0008*/ 	.word	0x00000000
	.align		4
        /*000c*/ 	.word	0xfffffffe
	.align		4
        /*0010*/ 	.word	0x00000000
	.align		4
        /*0014*/ 	.word	0xfffffffd
	.align		4
        /*0018*/ 	.word	0x00000000
	.align		4
        /*001c*/ 	.word	0xfffffffc


//--------------------- .nv.constant4             --------------------------
	.section	.nv.constant4,"a",@progbits
	.align	8
	.align		8
.nv.constant4:
        /*0000*/ 	.dword	_$_str


//--------------------- .text.triton_per_fused_native_group_norm_relu_5 --------------------------
	.section	.text.triton_per_fused_native_group_norm_relu_5,"ax",@progbits
	.sectionflags	@"SHF_BARRIERS=1"
	.align	128
        .global         triton_per_fused_native_group_norm_relu_5
        .type           triton_per_fused_native_group_norm_relu_5,@function
        .size           triton_per_fused_native_group_norm_relu_5,(.L_x_1 - triton_per_fused_native_group_norm_relu_5)
        .other          triton_per_fused_native_group_norm_relu_5,@"STO_CUDA_ENTRY STV_DEFAULT"
triton_per_fused_native_group_norm_relu_5:
.text.triton_per_fused_native_group_norm_relu_5:
[----:B------:R-:W0:Y:S02]  /*0000*/  LDC R1, c[0x0][0x28] ;  /* 0x00000a00ff017b82 */ /* 0x000e240000000800 */
[----:B------:R-:W1:Y:S01]  /*0010*/  S2R R16, SR_TID.X ;  /* 0x0000000000107919 */ /* 0x000e620000002100 */
[----:B------:R-:W2:Y:S01]  /*0020*/  LDC.64 R4, c[0x0][0x210] ;  /* 0x00008400ff047b82 */ /* 0x000ea20000000a00 */
[----:B------:R-:W-:Y:S01]  /*0030*/  ULDC.64 UR6, c[0x0][0x208] ;  /* 0x0000820000067ab9 */ /* 0x000fe20000000a00 */
[----:B------:R-:W3:Y:S06]  /*0040*/  S2R R0, SR_CTAID.X ;  /* 0x0000000000007919 */ /* 0x000eec0000002500 */
[----:B------:R-:W4:Y:S08]  /*0050*/  S2UR UR5, SR_CgaCtaId ;  /* 0x00000000000579c3 */ /* 0x000f300000008800 */
[----:B------:R-:W5:Y:S01]  /*0060*/  LDC.64 R12, c[0x0][0x218] ;  /* 0x00008600ff0c7b82 */ /* 0x000f620000000a00 */
[----:B-1----:R-:W-:-:S04]  /*0070*/  SHF.L.U32 R9, R16, 0x2, RZ ;  /* 0x0000000210097819 */ /* 0x002fc800000006ff */
[----:B------:R-:W-:-:S04]  /*0080*/  LOP3.LUT R7, R9, 0x3fc, RZ, 0xc0, !PT ;  /* 0x000003fc09077812 */ /* 0x000fc800078ec0ff */
[----:B---3--:R-:W-:-:S05]  /*0090*/  LEA R2, R0, R7, 0xa ;  /* 0x0000000700027211 */ /* 0x008fca00078e50ff */
[----:B--2---:R-:W-:-:S06]  /*00a0*/  IMAD.WIDE R4, R2, 0x4, R4 ;  /* 0x0000000402047825 */ /* 0x004fcc00078e0204 */
[----:B------:R-:W2:Y:S01]  /*00b0*/  LDG.E.128 R4, desc[UR6][R4.64] ;  /* 0x0000000604047981 */ /* 0x000ea2000c1e1d00 */
[----:B------:R-:W-:Y:S01]  /*00c0*/  SHF.R.S32.HI R15, RZ, 0x1f, R0 ;  /* 0x0000001fff0f7819 */ /* 0x000fe20000011400 */
[----:B------:R-:W-:Y:S01]  /*00d0*/  UMOV UR4, 0x400 ;  /* 0x0000040000047882 */ /* 0x000fe20000000000 */
[C---:B------:R-:W-:Y:S01]  /*00e0*/  LOP3.LUT P1, RZ, R16.reuse, 0x1f, RZ, 0xc0, !PT ;  /* 0x0000001f10ff7812 */ /* 0x040fe2000782c0ff */
[----:B----4-:R-:W-:Y:S01]  /*00f0*/  UPRMT UR4, UR5, 0x654, UR4 ;  /* 0x0000065405047896 */ /* 0x010fe20008000004 */
[----:B------:R-:W-:Y:S02]  /*0100*/  LEA.HI R15, R15, R0, RZ, 0x5 ;  /* 0x000000000f0f7211 */ /* 0x000fe400078f28ff */
[----:B------:R-:W-:Y:S02]  /*0110*/  ISETP.GE.AND P2, PT, R16, 0x8, PT ;  /* 0x000000081000780c */ /* 0x000fe40003f46270 */
[----:B------:R-:W-:-:S04]  /*0120*/  LOP3.LUT R15, R15, 0xffffffe0, RZ, 0xc0, !PT ;  /* 0xffffffe00f0f7812 */ /* 0x000fc800078ec0ff */
[----:B------:R-:W-:-:S05]  /*0130*/  IADD3 R15, -R15, R0, RZ ;  /* 0x000000000f0f7210 */ /* 0x000fca0007ffe1ff */
[----:B-----5:R-:W-:-:S06]  /*0140*/  IMAD.WIDE R12, R15, 0x4, R12 ;  /* 0x000000040f0c7825 */ /* 0x020fcc00078e020c */
[----:B------:R-:W3:Y:S01]  /*0150*/  LDG.E.EL R12, desc[UR6][R12.64] ;  /* 0x000000060c0c7981 */ /* 0x000ee2000c2e1900 */
[----:B--2---:R-:W-:-:S04]  /*0160*/  FADD R11, R4, R5 ;  /* 0x00000005040b7221 */ /* 0x004fc80000000000 */
[----:B------:R-:W-:-:S04]  /*0170*/  FADD R10, R6, R11 ;  /* 0x0000000b060a7221 */ /* 0x000fc80000000000 */
[----:B------:R-:W-:-:S05]  /*0180*/  FADD R14, R7, R10 ;  /* 0x0000000a070e7221 */ /* 0x000fca0000000000 */
[----:B------:R-:W1:Y:S02]  /*0190*/  SHFL.BFLY PT, R11, R14, 0x10, 0x1f ;  /* 0x0e001f000e0b7f89 */ /* 0x000e6400000e0000 */
[----:B-1----:R-:W-:Y:S01]  /*01a0*/  FADD R17, R14, R11 ;  /* 0x0000000b0e117221 */ /* 0x002fe20000000000 */
[----:B------:R-:W-:-:S04]  /*01b0*/  SHF.R.U32.HI R14, RZ, 0x3, R16 ;  /* 0x00000003ff0e7819 */ /* 0x000fc80000011610 */
[----:B------:R-:W1:Y:S01]  /*01c0*/  SHFL.BFLY PT, R10, R17, 0x8, 0x1f ;  /* 0x0d001f00110a7f89 */ /* 0x000e6200000e0000 */
[----:B------:R-:W-:Y:S01]  /*01d0*/  LOP3.LUT R14, R14, 0x1c, RZ, 0xc0, !PT ;  /* 0x0000001c0e0e7812 */ /* 0x000fe200078ec0ff */
[----:B-1----:R-:W-:-:S05]  /*01e0*/  FADD R18, R17, R10 ;  /* 0x0000000a11127221 */ /* 0x002fca0000000000 */
[----:B------:R-:W1:Y:S02]  /*01f0*/  SHFL.BFLY PT, R11, R18, 0x4, 0x1f ;  /* 0x0c801f00120b7f89 */ /* 0x000e6400000e0000 */
[----:B-1----:R-:W-:-:S05]  /*0200*/  FADD R19, R18, R11 ;  /* 0x0000000b12137221 */ /* 0x002fca0000000000 */
[----:B------:R-:W1:Y:S02]  /*0210*/  SHFL.BFLY PT, R10, R19, 0x2, 0x1f ;  /* 0x0c401f00130a7f89 */ /* 0x000e6400000e0000 */
[----:B-1----:R-:W-:Y:S02]  /*0220*/  FADD R20, R19, R10 ;  /* 0x0000000a13147221 */ /* 0x002fe40000000000 */
[----:B------:R-:W1:Y:S03]  /*0230*/  LDC.64 R10, c[0x0][0x220] ;  /* 0x00008800ff0a7b82 */ /* 0x000e660000000a00 */
[----:B------:R-:W2:Y:S01]  /*0240*/  SHFL.BFLY PT, R21, R20, 0x1, 0x1f ;  /* 0x0c201f0014157f89 */ /* 0x000ea200000e0000 */
[----:B-1----:R-:W-:-:S04]  /*0250*/  IMAD.WIDE R10, R15, 0x4, R10 ;  /* 0x000000040f0a7825 */ /* 0x002fc800078e020a */
[----:B--2---:R-:W-:Y:S02]  /*0260*/  FADD R21, R20, R21 ;  /* 0x0000001514157221 */ /* 0x004fe40000000000 */
[----:B------:R1:W3:Y:S04]  /*0270*/  LDG.E.EL R11, desc[UR6][R10.64] ;  /* 0x000000060a0b7981 */ /* 0x0002e8000c2e1900 */
[----:B------:R-:W-:Y:S01]  /*0280*/  @!P1 STS [R14+UR4], R21 ;  /* 0x000000150e009988 */ /* 0x000fe20008000804 */
[----:B------:R-:W-:Y:S06]  /*0290*/  BAR.SYNC.DEFER_BLOCKING 0x0 ;  /* 0x0000000000007b1d */ /* 0x000fec0000010000 */
[----:B------:R-:W2:Y:S04]  /*02a0*/  @!P2 LDS R3, [R9+UR4] ;  /* 0x000000040903a984 */ /* 0x000ea80008000800 */
[----:B--2---:R-:W2:Y:S02]  /*02b0*/  SHFL.BFLY PT, R18, R3, 0x4, 0x1f ;  /* 0x0c801f0003127f89 */ /* 0x004ea400000e0000 */
[----:B--2---:R-:W-:-:S05]  /*02c0*/  FADD R18, R3, R18 ;  /* 0x0000001203127221 */ /* 0x004fca0000000000 */
[----:B------:R-:W2:Y:S01]  /*02d0*/  SHFL.BFLY PT, R15, R18, 0x2, 0x1f ;  /* 0x0c401f00120f7f89 */ /* 0x000ea200000e0000 */
[----:B------:R-:W-:Y:S01]  /*02e0*/  LOP3.LUT P0, RZ, R16, 0x7, RZ, 0xc0, !PT ;  /* 0x0000000710ff7812 */ /* 0x000fe2000780c0ff */
[----:B--2---:R-:W-:-:S05]  /*02f0*/  FADD R15, R18, R15 ;  /* 0x0000000f120f7221 */ /* 0x004fca0000000000 */
[----:B------:R-:W2:Y:S01]  /*0300*/  SHFL.BFLY PT, R20, R15, 0x1, 0x1f ;  /* 0x0c201f000f147f89 */ /* 0x000ea200000e0000 */
[----:B------:R-:W-:Y:S01]  /*0310*/  ISETP.LT.AND P0, PT, R16, 0x8, !P0 ;  /* 0x000000081000780c */ /* 0x000fe20004701270 */
[----:B--2---:R-:W-:-:S12]  /*0320*/  FADD R20, R15, R20 ;  /* 0x000000140f147221 */ /* 0x004fd80000000000 */
[----:B------:R-:W-:Y:S01]  /*0330*/  @P0 STS [R9+UR4], R20 ;  /* 0x0000001409000988 */ /* 0x000fe20008000804 */
[----:B------:R-:W-:Y:S06]  /*0340*/  BAR.SYNC.DEFER_BLOCKING 0x0 ;  /* 0x0000000000007b1d */ /* 0x000fec0000010000 */
[----:B-1----:R-:W1:Y:S02]  /*0350*/  LDS R10, [UR4] ;  /* 0x00000004ff0a7984 */ /* 0x002e640008000800 */
[----:B-1----:R-:W-:-:S04]  /*0360*/  FADD R3, RZ, R10 ;  /* 0x0000000aff037221 */ /* 0x002fc80000000000 */
[----:B------:R-:W-:-:S04]  /*0370*/  FMUL R3, R3, 0.0009765625 ;  /* 0x3a80000003037820 */ /* 0x000fc80000400000 */
[--C-:B------:R-:W-:Y:S01]  /*0380*/  FADD R10, R5, -R3.reuse ;  /* 0x80000003050a7221 */ /* 0x100fe20000000000 */
[----:B------:R-:W-:-:S03]  /*0390*/  FADD R13, R4, -R3 ;  /* 0x80000003040d7221 */ /* 0x000fc60000000000 */
[----:B------:R-:W-:Y:S01]  /*03a0*/  FMUL R4, R10, R10 ;  /* 0x0000000a0a047220 */ /* 0x000fe20000400000 */
[----:B------:R-:W-:-:S03]  /*03b0*/  FADD R15, R6, -R3 ;  /* 0x80000003060f7221 */ /* 0x000fc60000000000 */
[----:B------:R-:W-:Y:S01]  /*03c0*/  FFMA R4, R13, R13, R4 ;  /* 0x0000000d0d047223 */ /* 0x000fe20000000004 */
[----:B------:R-:W-:-:S03]  /*03d0*/  FADD R17, R7, -R3 ;  /* 0x8000000307117221 */ /* 0x000fc60000000000 */
[----:B------:R-:W-:-:S04]  /*03e0*/  FFMA R4, R15, R15, R4 ;  /* 0x0000000f0f047223 */ /* 0x000fc80000000004 */
[----:B------:R-:W-:-:S05]  /*03f0*/  FFMA R4, R17, R17, R4 ;  /* 0x0000001111047223 */ /* 0x000fca0000000004 */
[----:B------:R-:W1:Y:S02]  /*0400*/  SHFL.BFLY PT, R5, R4, 0x10, 0x1f ;  /* 0x0e001f0004057f89 */ /* 0x000e6400000e0000 */
[----:B-1----:R-:W-:-:S05]  /*0410*/  FADD R5, R4, R5 ;  /* 0x0000000504057221 */ /* 0x002fca0000000000 */
[----:B------:R-:W1:Y:S02]  /*0420*/  SHFL.BFLY PT, R6, R5, 0x8, 0x1f ;  /* 0x0d001f0005067f89 */ /* 0x000e6400000e0000 */
[----:B-1----:R-:W-:-:S05]  /*0430*/  FADD R6, R5, R6 ;  /* 0x0000000605067221 */ /* 0x002fca0000000000 */
[----:B------:R-:W1:Y:S02]  /*0440*/  SHFL.BFLY PT, R7, R6, 0x4, 0x1f ;  /* 0x0c801f0006077f89 */ /* 0x000e6400000e0000 */
[----:B-1----:R-:W-:-:S05]  /*0450*/  FADD R7, R6, R7 ;  /* 0x0000000706077221 */ /* 0x002fca0000000000 */
[----:B------:R-:W1:Y:S02]  /*0460*/  SHFL.BFLY PT, R18, R7, 0x2, 0x1f ;  /* 0x0c401f0007127f89 */ /* 0x000e6400000e0000 */
[----:B-1----:R-:W-:-:S05]  /*0470*/  FADD R18, R7, R18 ;  /* 0x0000001207127221 */ /* 0x002fca0000000000 */
[----:B------:R-:W1:Y:S02]  /*0480*/  SHFL.BFLY PT, R19, R18, 0x1, 0x1f ;  /* 0x0c201f0012137f89 */ /* 0x000e6400000e0000 */
[----:B-1----:R-:W-:Y:S01]  /*0490*/  FADD R19, R18, R19 ;  /* 0x0000001312137221 */ /* 0x002fe20000000000 */
[----:B------:R-:W-:Y:S06]  /*04a0*/  BAR.SYNC.DEFER_BLOCKING 0x0 ;  /* 0x0000000000007b1d */ /* 0x000fec0000010000 */
[----:B------:R1:W-:Y:S02]  /*04b0*/  @!P1 STS [R14+UR4], R19 ;  /* 0x000000130e009988 */ /* 0x0003e40008000804 */
[----:B------:R-:W-:Y:S08]  /*04c0*/  BAR.SYNC.DEFER_BLOCKING 0x0 ;  /* 0x0000000000007b1d */ /* 0x000ff00000010000 */
[----:B-1----:R-:W1:Y:S01]  /*04d0*/  LDC.64 R18, c[0x0][0x230] ;  /* 0x00008c00ff127b82 */ /* 0x002e620000000a00 */
[----:B------:R-:W2:Y:S04]  /*04e0*/  @!P2 LDS R8, [R9+UR4] ;  /* 0x000000040908a984 */ /* 0x000ea80008000800 */
[----:B--2---:R-:W2:Y:S02]  /*04f0*/  SHFL.BFLY PT, R5, R8, 0x4, 0x1f ;  /* 0x0c801f0008057f89 */ /* 0x004ea400000e0000 */
[----:B--2---:R-:W-:-:S05]  /*0500*/  FADD R5, R8, R5 ;  /* 0x0000000508057221 */ /* 0x004fca0000000000 */
[----:B------:R-:W2:Y:S02]  /*0510*/  SHFL.BFLY PT, R4, R5, 0x2, 0x1f ;  /* 0x0c401f0005047f89 */ /* 0x000ea400000e0000 */
[----:B--2---:R-:W-:-:S05]  /*0520*/  FADD R6, R5, R4 ;  /* 0x0000000405067221 */ /* 0x004fca0000000000 */
[----:B------:R-:W2:Y:S02]  /*0530*/  SHFL.BFLY PT, R7, R6, 0x1, 0x1f ;  /* 0x0c201f0006077f89 */ /* 0x000ea400000e0000 */
[----:B--2---:R-:W-:-:S05]  /*0540*/  FADD R20, R6, R7 ;  /* 0x0000000706147221 */ /* 0x004fca0000000000 */
[----:B------:R-:W-:Y:S01]  /*0550*/  @P0 STS [R9+UR4], R20 ;  /* 0x0000001409000988 */ /* 0x000fe20008000804 */
[----:B------:R-:W-:Y:S06]  /*0560*/  BAR.SYNC.DEFER_BLOCKING 0x0 ;  /* 0x0000000000007b1d */ /* 0x000fec0000010000 */
[----:B------:R-:W2:Y:S01]  /*0570*/  LDS R4, [UR4] ;  /* 0x00000004ff047984 */ /* 0x000ea20008000800 */
[----:B------:R-:W-:Y:S01]  /*0580*/  HFMA2.MMA R7, -RZ, RZ, 0.8125, 0 ;  /* 0x3a800000ff077435 */ /* 0x000fe200000001ff */
[----:B------:R-:W-:Y:S01]  /*0590*/  LOP3.LUT P4, RZ, R16, 0xff, RZ, 0xc0, !PT ;  /* 0x000000ff10ff7812 */ /* 0x000fe2000788c0ff */
[----:B--2---:R-:W-:-:S08]  /*05a0*/  FADD R4, RZ, R4 ;  /* 0x00000004ff047221 */ /* 0x004fd00000000000 */
[----:B------:R-:W-:Y:S02]  /*05b0*/  FFMA R14, R4, R7, 9.9999997473787516356e-06 ;  /* 0x3727c5ac040e7423 */ /* 0x000fe40000000007 */
[----:B------:R-:W2:Y:S04]  /*05c0*/  LDC.64 R4, c[0x0][0x238] ;  /* 0x00008e00ff047b82 */ /* 0x000ea80000000a00 */
[----:B------:R-:W4:Y:S04]  /*05d0*/  MUFU.RSQ R14, R14 ;  /* 0x0000000e000e7308 */ /* 0x000f280000001400 */
[----:B------:R-:W5:Y:S01]  /*05e0*/  LDC.64 R6, c[0x0][0x228] ;  /* 0x00008a00ff067b82 */ /* 0x000f620000000a00 */
[-C--:B----4-:R-:W-:Y:S01]  /*05f0*/  FMUL R13, R13, R14.reuse ;  /* 0x0000000e0d0d7220 */ /* 0x090fe20000400000 */
[-C--:B------:R-:W-:Y:S01]  /*0600*/  FMUL R10, R10, R14.reuse ;  /* 0x0000000e0a0a7220 */ /* 0x080fe20000400000 */
[-C--:B------:R-:W-:Y:S01]  /*0610*/  FMUL R8, R15, R14.reuse ;  /* 0x0000000e0f087220 */ /* 0x080fe20000400000 */
[----:B------:R-:W-:Y:S01]  /*0620*/  FMUL R16, R17, R14 ;  /* 0x0000000e11107220 */ /* 0x000fe20000400000 */
[C-C-:B---3--:R-:W-:Y:S01]  /*0630*/  FFMA R13, R12.reuse, R13, R11.reuse ;  /* 0x0000000d0c0d7223 */ /* 0x148fe2000000000b */
[C-C-:B------:R-:W-:Y:S01]  /*0640*/  FFMA R10, R12.reuse, R10, R11.reuse ;  /* 0x0000000a0c0a7223 */ /* 0x140fe2000000000b */
[C-C-:B------:R-:W-:Y:S01]  /*0650*/  FFMA R15, R12.reuse, R8, R11.reuse ;  /* 0x000000080c0f7223 */ /* 0x140fe2000000000b */
[----:B------:R-:W-:-:S02]  /*0660*/  FFMA R11, R12, R16, R11 ;  /* 0x000000100c0b7223 */ /* 0x000fc4000000000b */
[----:B------:R-:W-:Y:S02]  /*0670*/  FSETP.GEU.AND P0, PT, R13, RZ, PT ;  /* 0x000000ff0d00720b */ /* 0x000fe40003f0e000 */
[----:B------:R-:W-:Y:S02]  /*0680*/  FSETP.GEU.AND P1, PT, R10, RZ, PT ;  /* 0x000000ff0a00720b */ /* 0x000fe40003f2e000 */
[----:B------:R-:W-:Y:S02]  /*0690*/  FSETP.GEU.AND P2, PT, R15, RZ, PT ;  /* 0x000000ff0f00720b */ /* 0x000fe40003f4e000 */
[----:B------:R-:W-:Y:S01]  /*06a0*/  FSETP.GEU.AND P3, PT, R11, RZ, PT ;  /* 0x000000ff0b00720b */ /* 0x000fe20003f6e000 */
[----:B-1----:R-:W-:Y:S01]  /*06b0*/  IMAD.WIDE R18, R2, 0x4, R18 ;  /* 0x0000000402127825 */ /* 0x002fe200078e0212 */
[----:B------:R-:W-:Y:S02]  /*06c0*/  FSEL R9, R10, RZ, P1 ;  /* 0x000000ff0a097208 */ /* 0x000fe40000800000 */
[----:B------:R-:W-:Y:S01]  /*06d0*/  FSEL R8, R13, RZ, P0 ;  /* 0x000000ff0d087208 */ /* 0x000fe20000000000 */
[----:B--2---:R-:W-:Y:S01]  /*06e0*/  IMAD.WIDE R4, R0, 0x4, R4 ;  /* 0x0000000400047825 */ /* 0x004fe200078e0204 */
[----:B------:R-:W-:-:S02]  /*06f0*/  FSEL R10, R15, RZ, P2 ;  /* 0x000000ff0f0a7208 */ /* 0x000fc40001000000 */
[----:B------:R-:W-:Y:S01]  /*0700*/  FSEL R11, R11, RZ, P3 ;  /* 0x000000ff0b0b7208 */ /* 0x000fe20001800000 */
[----:B-----5:R-:W-:-:S04]  /*0710*/  IMAD.WIDE R6, R0, 0x4, R6 ;  /* 0x0000000400067825 */ /* 0x020fc800078e0206 */
[----:B------:R1:W-:Y:S04]  /*0720*/  STG.E.128 desc[UR6][R18.64], R8 ;  /* 0x0000000812007986 */ /* 0x0003e8000c101d06 */
[----:B------:R1:W-:Y:S01]  /*0730*/  @!P4 STG.E desc[UR6][R4.64], R14 ;  /* 0x0000000e0400c986 */ /* 0x0003e2000c101906 */
[----:B------:R-:W-:Y:S05]  /*0740*/  @P4 EXIT ;  /* 0x000000000000494d */ /* 0x000fea0003800000 */
[----:B------:R-:W-:Y:S01]  /*0750*/  STG.E desc[UR6][R6.64], R3 ;  /* 0x0000000306007986 */ /* 0x000fe2000c101906 */
[----:B------:R-:W-:Y:S05]  /*0760*/  EXIT ;  /* 0x000000000000794d */ /* 0x000fea0003800000 */
.L_x_0:
[----:B------:R-:W-:-:S00]  /*0770*/  BRA `(.L_x_0) ;  /* 0xfffffffc00fc7947 */ /* 0x000fc0000383ffff */
[----:B------:R-:W-:-:S00]  /*0780*/  NOP ;  /* 0x0000000000007918 */ /* 0x000fc00000000000 */
[----:B------:R-:W-:-:S00]  /*0790*/  NOP ;  /* 0x0000000000007918 */ /* 0x000fc00000000000 */
[----:B------:R-:W-:-:S00]  /*07a0*/  NOP ;  /* 0x0000000000007918 */ /* 0x000fc00000000000 */
[----:B------:R-:W-:-:S00]  /*07b0*/  NOP ;  /* 0x0000000000007918 */ /* 0x000fc00000000000 */
[----:B------:R-:W-:-:S00]  /*07c0*/  NOP ;  /* 0x0000000000007918 */ /* 0x000fc00000000000 */
[----:B------:R-:W-:-:S00]  /*07d0*/  NOP ;  /* 0x0000000000007918 */ /* 0x000fc00000000000 */
[----:B------:R-:W-:-:S00]  /*07e0*/  NOP ;  /* 0x0000000000007918 */ /* 0x000fc00000000000 */
[----:B------:R-:W-:-:S00]  /*07f0*/  NOP ;  /* 0x0000000000007918 */ /* 0x000fc00000000000 */
.L_x_1:


//--------------------- .nv.global.init           --------------------------
	.section	.nv.global.init,"aw",@progbits
.nv.global.init:
	.type		_$_str,@object
	.size		_$_str,(.L_0 - _$_str)
_$_str:
        /*0000*/ 	.byte	0x5f, 0x5f, 0x43, 0x55, 0x44, 0x41, 0x5f, 0x46, 0x54, 0x5a, 0x00
.L_0:


//--------------------- .nv.shared.triton_per_fused_native_group_norm_relu_5 --------------------------
	.section	.nv.shared.triton_per_fused_native_group_norm_relu_5,"aw",@nobits
	.sectionflags	@""
	.align	16
	.zero		1024


//--------------------- .nv.constant0.triton_per_fused_native_group_norm_relu_5 --------------------------
	.section	.nv.constant0.triton_per_fused_native_group_norm_relu_5,"a",@progbits
	.sectionflags	@""
	.align	4
.nv.constant0.triton_per_fused_native_group_norm_relu_5:
	.zero		584
